//
// Generated by NVIDIA NVVM Compiler
//
// Compiler Build ID: CL-36424714
// Cuda compilation tools, release 13.0, V13.0.88
// Based on NVVM 20.0.0
//

.version 9.0
.target sm_100
.address_size 64

	// .globl	_Z12helloFromGPUv
.extern .func  (.param .b32 func_retval0) vprintf
(
	.param .b64 vprintf_param_0,
	.param .b64 vprintf_param_1
)
;
.global .align 1 .b8 $str[25] = {97, 110, 100, 32, 104, 101, 108, 108, 111, 32, 102, 114, 111, 109, 32, 65, 51, 48, 32, 71, 80, 85, 33, 10};

.visible .entry _Z12helloFromGPUv()
{
	.reg .b32 	%r<3>;
	.reg .b64 	%rd<3>;

	mov.u64 	%rd1, $str;
	cvta.global.u64 	%rd2, %rd1;
	{ // callseq 0, 0
	.param .b64 param0;
	st.param.b64 	[param0], %rd2;
	.param .b64 param1;
	st.param.b64 	[param1], 0;
	.param .b32 retval0;
	call.uni (retval0), 
	vprintf, 
	(
	param0, 
	param1
	);
	ld.param.b32 	%r1, [retval0];
	} // callseq 0
	ret;

}


// ===== COMPILED SASS (sm_100) =====

	.target	sm_100

	.elftype	@"ET_EXEC"


//--------------------- .note.nv.tkinfo           --------------------------
	.section	.note.nv.tkinfo,"",@"SHT_NOTE"
	.sectionflags	@"SHF_NOTE_NV_TKINFO"
	.tkinfo
        /*0018*/ 	.word	0x00000002
        /*0030*/ 	.string	""
        /*0030*/ 	.string	"ptxas"
        /*0030*/ 	.string	"Cuda compilation tools, release 13.0, V13.0.88"
        /*0030*/ 	.string	"Build cuda_13.0.r13.0/compiler.36424714_0"
        /*0030*/ 	.string	"-arch sm_100 -m 64 "



//--------------------- .note.nv.cuinfo           --------------------------
	.section	.note.nv.cuinfo,"",@"SHT_NOTE"
	.sectionflags	@"SHF_NOTE_NV_CUINFO"
        /*0018*/ 	.short	0x0002
        /*001a*/ 	.short	0x0064
        /*001c*/ 	.short	0x0082
	.zero		2


//--------------------- .nv.info                  --------------------------
	.section	.nv.info,"",@"SHT_CUDA_INFO"
	.align	4


	//----- nvinfo : EIATTR_REGCOUNT
	.align		4
        /*0000*/ 	.byte	0x04, 0x2f
        /*0002*/ 	.short	(.L_2 - .L_1)
	.align		4
.L_1:
        /*0004*/ 	.word	index@(_Z12helloFromGPUv)
        /*0008*/ 	.word	0x00000018


	//----- nvinfo : EIATTR_FRAME_SIZE
	.align		4
.L_2:
        /*000c*/ 	.byte	0x04, 0x11
        /*000e*/ 	.short	(.L_4 - .L_3)
	.align		4
.L_3:
        /*0010*/ 	.word	index@(_Z12helloFromGPUv)
        /*0014*/ 	.word	0x00000000


	//----- nvinfo : EIATTR_MIN_STACK_SIZE
	.align		4
.L_4:
        /*0018*/ 	.byte	0x04, 0x12
        /*001a*/ 	.short	(.L_6 - .L_5)
	.align		4
.L_5:
        /*001c*/ 	.word	index@(_Z12helloFromGPUv)
        /*0020*/ 	.word	0x00000000
.L_6:


//--------------------- .nv.compat                --------------------------
	.section	.nv.compat,"",@"SHT_CUDA_COMPAT_INFO"
	.align	4
        /*0000*/ 	.byte	0x02, 0x09, 0x00, 0x00, 0x02, 0x02, 0x01, 0x00, 0x02, 0x05, 0x05, 0x00, 0x03, 0x07, 0x01, 0x01
        /*0010*/ 	.byte	0x02, 0x03, 0x00, 0x00, 0x02, 0x06, 0x01, 0x00, 0x04, 0x0b, 0x08, 0x00, 0x09, 0x00, 0x00, 0x00
        /*0020*/ 	.byte	0x00, 0x00, 0x00, 0x00


//--------------------- .nv.info._Z12helloFromGPUv --------------------------
	.section	.nv.info._Z12helloFromGPUv,"",@"SHT_CUDA_INFO"
	.sectionflags	@""
	.align	4


	//----- nvinfo : EIATTR_CUDA_API_VERSION
	.align		4
        /*0000*/ 	.byte	0x04, 0x37
        /*0002*/ 	.short	(.L_8 - .L_7)
.L_7:
        /*0004*/ 	.word	0x00000082


	//----- nvinfo : EIATTR_SPARSE_MMA_MASK
	.align		4
.L_8:
        /*0008*/ 	.byte	0x03, 0x50
        /*000a*/ 	.short	0x0000


	//----- nvinfo : EIATTR_MAXREG_COUNT
	.align		4
        /*000c*/ 	.byte	0x03, 0x1b
        /*000e*/ 	.short	0x00ff


	//----- nvinfo : EIATTR_EXTERNS
	.align		4
        /*0010*/ 	.byte	0x04, 0x0f
        /*0012*/ 	.short	(.L_10 - .L_9)


	//   ....[0]....
	.align		4
.L_9:
        /*0014*/ 	.word	index@(vprintf)


	//----- nvinfo : EIATTR_MERCURY_ISA_VERSION
	.align		4
.L_10:
        /*0018*/ 	.byte	0x03, 0x5f
        /*001a*/ 	.short	0x0101


	//----- nvinfo : EIATTR_VRC_CTA_INIT_COUNT
	.align		4
        /*001c*/ 	.byte	0x02, 0x4a
	.zero		1
	.zero		1


	//----- nvinfo : EIATTR_SYSCALL_OFFSETS
	.align		4
        /*0020*/ 	.byte	0x04, 0x46
        /*0022*/ 	.short	(.L_12 - .L_11)


	//   ....[0]....
.L_11:
        /*0024*/ 	.word	0x00000080


	//----- nvinfo : EIATTR_EXIT_INSTR_OFFSETS
	.align		4
.L_12:
        /*0028*/ 	.byte	0x04, 0x1c
        /*002a*/ 	.short	(.L_14 - .L_13)


	//   ....[0]....
.L_13:
        /*002c*/ 	.word	0x00000090


	//----- nvinfo : EIATTR_SW_WAR
	.align		4
.L_14:
        /*0030*/ 	.byte	0x04, 0x36
        /*0032*/ 	.short	(.L_16 - .L_15)
.L_15:
        /*0034*/ 	.word	0x00000008
.L_16:


//--------------------- .nv.callgraph             --------------------------
	.section	.nv.callgraph,"",@"SHT_CUDA_CALLGRAPH"
	.align	4
	.sectionentsize	8
	.align		4
        /*0000*/ 	.word	0x00000000
	.align		4
        /*0004*/ 	.word	0xffffffff
	.align		4
        /*0008*/ 	.word	index@(_Z12helloFromGPUv)
	.align		4
        /*000c*/ 	.word	index@(vprintf)
	.align		4
        /*0010*/ 	.word	0x00000000
	.align		4
        /*0014*/ 	.word	0xfffffffe
	.align		4
        /*0018*/ 	.word	0x00000000
	.align		4
        /*001c*/ 	.word	0xfffffffd
	.align		4
        /*0020*/ 	.word	0x00000000
	.align		4
        /*0024*/ 	.word	0xfffffffc


//--------------------- .nv.constant4             --------------------------
	.section	.nv.constant4,"a",@progbits
	.align	8
	.align		8
.nv.constant4:
        /*0000*/ 	.dword	vprintf
	.align		8
        /*0008*/ 	.dword	$str


//--------------------- .text._Z12helloFromGPUv   --------------------------
	.section	.text._Z12helloFromGPUv,"ax",@progbits
	.align	128
        .global         _Z12helloFromGPUv
        .type           _Z12helloFromGPUv,@function
        .size           _Z12helloFromGPUv,(.L_x_2 - _Z12helloFromGPUv)
        .other          _Z12helloFromGPUv,@"STO_CUDA_ENTRY STV_DEFAULT"
_Z12helloFromGPUv:
.text._Z12helloFromGPUv:
[----:B------:R-:W0:Y:S01]  /*0000*/  LDC R1, c[0x0][0x37c] ;  /* 0x0000df00ff017b82 */ /* 0x000e220000000800 */
[----:B------:R-:W-:Y:S01]  /*0010*/  MOV R0, 0x0 ;  /* 0x0000000000007802 */ /* 0x000fe20000000f00 */
[----:B------:R-:W1:Y:S01]  /*0020*/  LDCU.64 UR4, c[0x4][0x8] ;  /* 0x01000100ff0477ac */ /* 0x000e620008000a00 */
[----:B------:R-:W-:-:S05]  /*0030*/  CS2R R6, SRZ ;  /* 0x0000000000067805 */ /* 0x000fca000001ff00 */
[----:B------:R2:W3:Y:S01]  /*0040*/  LDC.64 R2, c[0x4][R0] ;  /* 0x0100000000027b82 */ /* 0x0004e20000000a00 */
[----:B-1----:R-:W-:Y:S02]  /*0050*/  IMAD.U32 R4, RZ, RZ, UR4 ;  /* 0x00000004ff047e24 */ /* 0x002fe4000f8e00ff */
[----:B--2---:R-:W-:-:S07]  /*0060*/  IMAD.U32 R5, RZ, RZ, UR5 ;  /* 0x00000005ff057e24 */ /* 0x004fce000f8e00ff */
[----:B------:R-:W-:-:S07]  /*0070*/  LEPC R20, `(.L_x_0) ;  /* 0x000000001014794e */ /* 0x000fce0000000000 */
[----:B0--3--:R-:W-:Y:S05]  /*0080*/  CALL.ABS.NOINC R2 ;  /* 0x0000000002007343 */ /* 0x009fea0003c00000 */
.L_x_0:
[----:B------:R-:W-:Y:S05]  /*0090*/  EXIT ;  /* 0x000000000000794d */ /* 0x000fea0003800000 */
.L_x_1:
[----:B------:R-:W-:-:S00]  /*00a0*/  BRA `(.L_x_1) ;  /* 0xfffffffc00fc7947 */ /* 0x000fc0000383ffff */
[----:B------:R-:W-:-:S00]  /*00b0*/  NOP ;  /* 0x0000000000007918 */ /* 0x000fc00000000000 */
        /* <DEDUP_REMOVED lines=12> */
.L_x_2:


//--------------------- .nv.global.init           --------------------------
	.section	.nv.global.init,"aw",@progbits
.nv.global.init:
	.type		$str,@object
	.size		$str,(.L_0 - $str)
$str:
        /*0000*/ 	.byte	0x61, 0x6e, 0x64, 0x20, 0x68, 0x65, 0x6c, 0x6c, 0x6f, 0x20, 0x66, 0x72, 0x6f, 0x6d, 0x20, 0x41
        /*0010*/ 	.byte	0x33, 0x30, 0x20, 0x47, 0x50, 0x55, 0x21, 0x0a, 0x00
.L_0:


//--------------------- .nv.shared.reserved.0     --------------------------
	.section	.nv.shared.reserved.0,"aw",@nobits
	.weak		__nv_reservedSMEM_offset_0_alias
	.size		__nv_reservedSMEM_offset_0_alias, 0, 64
	.other		__nv_reservedSMEM_offset_0_alias,@"STO_CUDA_RESERVED_SHARED STV_DEFAULT"
__nv_reservedSMEM_offset_0_alias:
	.zero		0
	.zero		64


//--------------------- .nv.constant0._Z12helloFromGPUv --------------------------
	.section	.nv.constant0._Z12helloFromGPUv,"a",@progbits
	.sectionflags	@""
	.align	4
.nv.constant0._Z12helloFromGPUv:
	.zero		896


//--------------------- SYMBOLS --------------------------

	.type		.nv.reservedSmem.offset0,@object
	.size		.nv.reservedSmem.offset0,0x4
	.type		vprintf,@function
